//
// Generated by NVIDIA NVVM Compiler
//
// Compiler Build ID: CL-36424714
// Cuda compilation tools, release 13.0, V13.0.88
// Based on NVVM 20.0.0
//

.version 9.0
.target sm_100
.address_size 64

	// .globl	_Z4initPd
.extern .func  (.param .b32 func_retval0) vprintf
(
	.param .b64 vprintf_param_0,
	.param .b64 vprintf_param_1
)
;
.global .align 1 .b8 $str[15] = {37, 49, 46, 56, 108, 102, 32, 37, 49, 46, 56, 108, 102, 10};

.visible .entry _Z4initPd(
	.param .u64 .ptr .align 1 _Z4initPd_param_0
)
{


	ret;

}
	// .globl	_Z8logisticPd
.visible .entry _Z8logisticPd(
	.param .u64 .ptr .align 1 _Z8logisticPd_param_0
)
{
	.local .align 16 .b8 	__local_depot1[16];
	.reg .b64 	%SP;
	.reg .b64 	%SPL;
	.reg .pred 	%p<7>;
	.reg .b32 	%r<46>;
	.reg .b64 	%rd<20>;
	.reg .b64 	%fd<84>;

	mov.u64 	%SPL, __local_depot1;
	cvta.local.u64 	%SP, %SPL;
	ld.param.u64 	%rd10, [_Z8logisticPd_param_0];
	cvta.to.global.u64 	%rd1, %rd10;
	mov.u32 	%r1, %tid.x;
	cvt.rn.f64.u32 	%fd14, %r1;
	fma.rn.f64 	%fd80, %fd14, 0d3F60000000000000, 0d4000000000000000;
	{
	.reg .b32 %temp; 
	mov.b64 	{%temp, %r40}, %fd80;
	}
	{
	.reg .b32 %temp; 
	mov.b64 	{%r41, %temp}, %fd80;
	}
	setp.gt.s32 	%p1, %r40, 1048575;
	mov.b32 	%r42, -1023;
	@%p1 bra 	$L__BB1_2;
	mul.f64 	%fd80, %fd80, 0d4350000000000000;
	{
	.reg .b32 %temp; 
	mov.b64 	{%temp, %r40}, %fd80;
	}
	{
	.reg .b32 %temp; 
	mov.b64 	{%r41, %temp}, %fd80;
	}
	mov.b32 	%r42, -1077;
$L__BB1_2:
	add.s32 	%r18, %r40, -1;
	setp.gt.u32 	%p2, %r18, 2146435070;
	@%p2 bra 	$L__BB1_6;
	shr.u32 	%r21, %r40, 20;
	add.s32 	%r43, %r42, %r21;
	and.b32  	%r22, %r40, 1048575;
	or.b32  	%r23, %r22, 1072693248;
	mov.b64 	%fd81, {%r41, %r23};
	setp.lt.u32 	%p4, %r23, 1073127583;
	@%p4 bra 	$L__BB1_5;
	{
	.reg .b32 %temp; 
	mov.b64 	{%r24, %temp}, %fd81;
	}
	{
	.reg .b32 %temp; 
	mov.b64 	{%temp, %r25}, %fd81;
	}
	add.s32 	%r26, %r25, -1048576;
	mov.b64 	%fd81, {%r24, %r26};
	add.s32 	%r43, %r43, 1;
$L__BB1_5:
	add.f64 	%fd16, %fd81, 0dBFF0000000000000;
	add.f64 	%fd17, %fd81, 0d3FF0000000000000;
	rcp.approx.ftz.f64 	%fd18, %fd17;
	neg.f64 	%fd19, %fd17;
	fma.rn.f64 	%fd20, %fd19, %fd18, 0d3FF0000000000000;
	fma.rn.f64 	%fd21, %fd20, %fd20, %fd20;
	fma.rn.f64 	%fd22, %fd21, %fd18, %fd18;
	mul.f64 	%fd23, %fd16, %fd22;
	fma.rn.f64 	%fd24, %fd16, %fd22, %fd23;
	mul.f64 	%fd25, %fd24, %fd24;
	fma.rn.f64 	%fd26, %fd25, 0d3EB1380B3AE80F1E, 0d3ED0EE258B7A8B04;
	fma.rn.f64 	%fd27, %fd26, %fd25, 0d3EF3B2669F02676F;
	fma.rn.f64 	%fd28, %fd27, %fd25, 0d3F1745CBA9AB0956;
	fma.rn.f64 	%fd29, %fd28, %fd25, 0d3F3C71C72D1B5154;
	fma.rn.f64 	%fd30, %fd29, %fd25, 0d3F624924923BE72D;
	fma.rn.f64 	%fd31, %fd30, %fd25, 0d3F8999999999A3C4;
	fma.rn.f64 	%fd32, %fd31, %fd25, 0d3FB5555555555554;
	sub.f64 	%fd33, %fd16, %fd24;
	add.f64 	%fd34, %fd33, %fd33;
	neg.f64 	%fd35, %fd24;
	fma.rn.f64 	%fd36, %fd35, %fd16, %fd34;
	mul.f64 	%fd37, %fd22, %fd36;
	mul.f64 	%fd38, %fd25, %fd32;
	fma.rn.f64 	%fd39, %fd38, %fd24, %fd37;
	xor.b32  	%r27, %r43, -2147483648;
	mov.b32 	%r28, 1127219200;
	mov.b64 	%fd40, {%r27, %r28};
	mov.b32 	%r29, -2147483648;
	mov.b64 	%fd41, {%r29, %r28};
	sub.f64 	%fd42, %fd40, %fd41;
	fma.rn.f64 	%fd43, %fd42, 0d3FE62E42FEFA39EF, %fd24;
	fma.rn.f64 	%fd44, %fd42, 0dBFE62E42FEFA39EF, %fd43;
	sub.f64 	%fd45, %fd44, %fd24;
	sub.f64 	%fd46, %fd39, %fd45;
	fma.rn.f64 	%fd47, %fd42, 0d3C7ABC9E3B39803F, %fd46;
	add.f64 	%fd82, %fd43, %fd47;
	bra.uni 	$L__BB1_7;
$L__BB1_6:
	fma.rn.f64 	%fd15, %fd80, 0d7FF0000000000000, 0d7FF0000000000000;
	{
	.reg .b32 %temp; 
	mov.b64 	{%temp, %r19}, %fd80;
	}
	and.b32  	%r20, %r19, 2147483647;
	setp.eq.s32 	%p3, %r20, 0;
	selp.f64 	%fd82, 0dFFF0000000000000, %fd15, %p3;
$L__BB1_7:
	mul.f64 	%fd48, %fd82, 0d3C7777D0FFDA0D24;
	fma.rn.f64 	%fd49, %fd82, 0d3FF71547652B82FE, %fd48;
	add.f64 	%fd10, %fd49, %fd49;
	mul.wide.u32 	%rd2, %r1, 8;
	add.s64 	%rd11, %rd1, %rd2;
	mov.b64 	%rd12, 4605380978949069210;
	st.global.u64 	[%rd11], %rd12;
	add.s64 	%rd18, %rd11, 16384;
	mov.b32 	%r44, 0;
$L__BB1_8:
	ld.global.f64 	%fd50, [%rd18+-16384];
	mul.f64 	%fd51, %fd10, %fd50;
	mov.f64 	%fd52, 0d3FF0000000000000;
	sub.f64 	%fd53, %fd52, %fd50;
	mul.f64 	%fd54, %fd51, %fd53;
	st.global.f64 	[%rd18+-8192], %fd54;
	mul.f64 	%fd55, %fd10, %fd54;
	sub.f64 	%fd56, %fd52, %fd54;
	mul.f64 	%fd57, %fd55, %fd56;
	st.global.f64 	[%rd18], %fd57;
	mul.f64 	%fd58, %fd10, %fd57;
	sub.f64 	%fd59, %fd52, %fd57;
	mul.f64 	%fd60, %fd58, %fd59;
	st.global.f64 	[%rd18+8192], %fd60;
	mul.f64 	%fd61, %fd10, %fd60;
	sub.f64 	%fd62, %fd52, %fd60;
	mul.f64 	%fd63, %fd61, %fd62;
	st.global.f64 	[%rd18+16384], %fd63;
	add.s32 	%r44, %r44, 4;
	add.s64 	%rd18, %rd18, 32768;
	setp.ne.s32 	%p5, %r44, 500;
	@%p5 bra 	$L__BB1_8;
	add.u64 	%rd13, %SP, 0;
	add.u64 	%rd6, %SPL, 0;
	add.s64 	%rd14, %rd2, %rd1;
	add.s64 	%rd19, %rd14, 4096000;
	ld.global.f64 	%fd83, [%rd14+4096000];
	mov.b32 	%r45, 0;
$L__BB1_10:
	st.local.v2.f64 	[%rd6], {%fd10, %fd83};
	mov.u64 	%rd15, $str;
	cvta.global.u64 	%rd16, %rd15;
	{ // callseq 0, 0
	.param .b64 param0;
	st.param.b64 	[param0], %rd16;
	.param .b64 param1;
	st.param.b64 	[param1], %rd13;
	.param .b32 retval0;
	call.uni (retval0), 
	vprintf, 
	(
	param0, 
	param1
	);
	ld.param.b32 	%r32, [retval0];
	} // callseq 0
	ld.global.f64 	%fd64, [%rd19];
	mul.f64 	%fd65, %fd10, %fd64;
	mov.f64 	%fd66, 0d3FF0000000000000;
	sub.f64 	%fd67, %fd66, %fd64;
	mul.f64 	%fd68, %fd65, %fd67;
	st.global.f64 	[%rd19+8192], %fd68;
	st.local.v2.f64 	[%rd6], {%fd10, %fd68};
	{ // callseq 1, 0
	.param .b64 param0;
	st.param.b64 	[param0], %rd16;
	.param .b64 param1;
	st.param.b64 	[param1], %rd13;
	.param .b32 retval0;
	call.uni (retval0), 
	vprintf, 
	(
	param0, 
	param1
	);
	ld.param.b32 	%r34, [retval0];
	} // callseq 1
	ld.global.f64 	%fd69, [%rd19+8192];
	mul.f64 	%fd70, %fd10, %fd69;
	sub.f64 	%fd71, %fd66, %fd69;
	mul.f64 	%fd72, %fd70, %fd71;
	st.global.f64 	[%rd19+16384], %fd72;
	st.local.v2.f64 	[%rd6], {%fd10, %fd72};
	{ // callseq 2, 0
	.param .b64 param0;
	st.param.b64 	[param0], %rd16;
	.param .b64 param1;
	st.param.b64 	[param1], %rd13;
	.param .b32 retval0;
	call.uni (retval0), 
	vprintf, 
	(
	param0, 
	param1
	);
	ld.param.b32 	%r36, [retval0];
	} // callseq 2
	ld.global.f64 	%fd73, [%rd19+16384];
	mul.f64 	%fd74, %fd10, %fd73;
	sub.f64 	%fd75, %fd66, %fd73;
	mul.f64 	%fd76, %fd74, %fd75;
	st.global.f64 	[%rd19+24576], %fd76;
	st.local.v2.f64 	[%rd6], {%fd10, %fd76};
	{ // callseq 3, 0
	.param .b64 param0;
	st.param.b64 	[param0], %rd16;
	.param .b64 param1;
	st.param.b64 	[param1], %rd13;
	.param .b32 retval0;
	call.uni (retval0), 
	vprintf, 
	(
	param0, 
	param1
	);
	ld.param.b32 	%r38, [retval0];
	} // callseq 3
	ld.global.f64 	%fd77, [%rd19+24576];
	mul.f64 	%fd78, %fd10, %fd77;
	sub.f64 	%fd79, %fd66, %fd77;
	mul.f64 	%fd83, %fd78, %fd79;
	add.s64 	%rd9, %rd19, 32768;
	st.global.f64 	[%rd19+32768], %fd83;
	add.s32 	%r45, %r45, 4;
	setp.ne.s32 	%p6, %r45, 500;
	mov.u64 	%rd19, %rd9;
	@%p6 bra 	$L__BB1_10;
	ret;

}


// ===== COMPILED SASS (sm_100) =====

	.target	sm_100

	.elftype	@"ET_EXEC"


//--------------------- .note.nv.tkinfo           --------------------------
	.section	.note.nv.tkinfo,"",@"SHT_NOTE"
	.sectionflags	@"SHF_NOTE_NV_TKINFO"
	.tkinfo
        /*0018*/ 	.word	0x00000002
        /*0030*/ 	.string	""
        /*0030*/ 	.string	"ptxas"
        /*0030*/ 	.string	"Cuda compilation tools, release 13.0, V13.0.88"
        /*0030*/ 	.string	"Build cuda_13.0.r13.0/compiler.36424714_0"
        /*0030*/ 	.string	"-arch sm_100 -m 64 "



//--------------------- .note.nv.cuinfo           --------------------------
	.section	.note.nv.cuinfo,"",@"SHT_NOTE"
	.sectionflags	@"SHF_NOTE_NV_CUINFO"
        /*0018*/ 	.short	0x0002
        /*001a*/ 	.short	0x0064
        /*001c*/ 	.short	0x0082
	.zero		2


//--------------------- .nv.info                  --------------------------
	.section	.nv.info,"",@"SHT_CUDA_INFO"
	.align	4


	//----- nvinfo : EIATTR_REGCOUNT
	.align		4
        /*0000*/ 	.byte	0x04, 0x2f
        /*0002*/ 	.short	(.L_2 - .L_1)
	.align		4
.L_1:
        /*0004*/ 	.word	index@(_Z4initPd)
        /*0008*/ 	.word	0x00000004


	//----- nvinfo : EIATTR_FRAME_SIZE
	.align		4
.L_2:
        /*000c*/ 	.byte	0x04, 0x11
        /*000e*/ 	.short	(.L_4 - .L_3)
	.align		4
.L_3:
        /*0010*/ 	.word	index@(_Z4initPd)
        /*0014*/ 	.word	0x00000000


	//----- nvinfo : EIATTR_REGCOUNT
	.align		4
.L_4:
        /*0018*/ 	.byte	0x04, 0x2f
        /*001a*/ 	.short	(.L_6 - .L_5)
	.align		4
.L_5:
        /*001c*/ 	.word	index@(_Z8logisticPd)
        /*0020*/ 	.word	0x00000020


	//----- nvinfo : EIATTR_FRAME_SIZE
	.align		4
.L_6:
        /*0024*/ 	.byte	0x04, 0x11
        /*0026*/ 	.short	(.L_8 - .L_7)
	.align		4
.L_7:
        /*0028*/ 	.word	index@(_Z8logisticPd)
        /*002c*/ 	.word	0x00000010


	//----- nvinfo : EIATTR_MIN_STACK_SIZE
	.align		4
.L_8:
        /*0030*/ 	.byte	0x04, 0x12
        /*0032*/ 	.short	(.L_10 - .L_9)
	.align		4
.L_9:
        /*0034*/ 	.word	index@(_Z8logisticPd)
        /*0038*/ 	.word	0x00000010


	//----- nvinfo : EIATTR_MIN_STACK_SIZE
	.align		4
.L_10:
        /*003c*/ 	.byte	0x04, 0x12
        /*003e*/ 	.short	(.L_12 - .L_11)
	.align		4
.L_11:
        /*0040*/ 	.word	index@(_Z4initPd)
        /*0044*/ 	.word	0x00000000
.L_12:


//--------------------- .nv.compat                --------------------------
	.section	.nv.compat,"",@"SHT_CUDA_COMPAT_INFO"
	.align	4
        /*0000*/ 	.byte	0x02, 0x09, 0x00, 0x00, 0x02, 0x02, 0x01, 0x00, 0x02, 0x05, 0x05, 0x00, 0x03, 0x07, 0x01, 0x01
        /*0010*/ 	.byte	0x02, 0x03, 0x00, 0x00, 0x02, 0x06, 0x01, 0x00, 0x04, 0x0b, 0x08, 0x00, 0x01, 0x00, 0x00, 0x00
        /*0020*/ 	.byte	0x00, 0x00, 0x00, 0x00


//--------------------- .nv.info._Z8logisticPd    --------------------------
	.section	.nv.info._Z8logisticPd,"",@"SHT_CUDA_INFO"
	.sectionflags	@""
	.align	4


	//----- nvinfo : EIATTR_CUDA_API_VERSION
	.align		4
        /*0000*/ 	.byte	0x04, 0x37
        /*0002*/ 	.short	(.L_14 - .L_13)
.L_13:
        /*0004*/ 	.word	0x00000082


	//----- nvinfo : EIATTR_KPARAM_INFO
	.align		4
.L_14:
        /*0008*/ 	.byte	0x04, 0x17
        /*000a*/ 	.short	(.L_16 - .L_15)
.L_15:
        /*000c*/ 	.word	0x00000000
        /*0010*/ 	.short	0x0000
        /*0012*/ 	.short	0x0000
        /*0014*/ 	.byte	0x00, 0xf5, 0x21, 0x00


	//----- nvinfo : EIATTR_SPARSE_MMA_MASK
	.align		4
.L_16:
        /*0018*/ 	.byte	0x03, 0x50
        /*001a*/ 	.short	0x0000


	//----- nvinfo : EIATTR_MAXREG_COUNT
	.align		4
        /*001c*/ 	.byte	0x03, 0x1b
        /*001e*/ 	.short	0x00ff


	//----- nvinfo : EIATTR_EXTERNS
	.align		4
        /*0020*/ 	.byte	0x04, 0x0f
        /*0022*/ 	.short	(.L_18 - .L_17)


	//   ....[0]....
	.align		4
.L_17:
        /*0024*/ 	.word	index@(vprintf)


	//----- nvinfo : EIATTR_MERCURY_ISA_VERSION
	.align		4
.L_18:
        /*0028*/ 	.byte	0x03, 0x5f
        /*002a*/ 	.short	0x0101


	//----- nvinfo : EIATTR_VRC_CTA_INIT_COUNT
	.align		4
        /*002c*/ 	.byte	0x02, 0x4a
	.zero		1
	.zero		1


	//----- nvinfo : EIATTR_SYSCALL_OFFSETS
	.align		4
        /*0030*/ 	.byte	0x04, 0x46
        /*0032*/ 	.short	(.L_20 - .L_19)


	//   ....[0]....
.L_19:
        /*0034*/ 	.word	0x00001780


	//   ....[1]....
        /*0038*/ 	.word	0x00001860


	//   ....[2]....
        /*003c*/ 	.word	0x00001940


	//   ....[3]....
        /*0040*/ 	.word	0x00001a20


	//----- nvinfo : EIATTR_EXIT_INSTR_OFFSETS
	.align		4
.L_20:
        /*0044*/ 	.byte	0x04, 0x1c
        /*0046*/ 	.short	(.L_22 - .L_21)


	//   ....[0]....
.L_21:
        /*0048*/ 	.word	0x00001ad0


	//----- nvinfo : EIATTR_CRS_STACK_SIZE
	.align		4
.L_22:
        /*004c*/ 	.byte	0x04, 0x1e
        /*004e*/ 	.short	(.L_24 - .L_23)
.L_23:
        /*0050*/ 	.word	0x00000000


	//----- nvinfo : EIATTR_CBANK_PARAM_SIZE
	.align		4
.L_24:
        /*0054*/ 	.byte	0x03, 0x19
        /*0056*/ 	.short	0x0008


	//----- nvinfo : EIATTR_PARAM_CBANK
	.align		4
        /*0058*/ 	.byte	0x04, 0x0a
        /*005a*/ 	.short	(.L_26 - .L_25)
	.align		4
.L_25:
        /*005c*/ 	.word	index@(.nv.constant0._Z8logisticPd)
        /*0060*/ 	.short	0x0380
        /*0062*/ 	.short	0x0008


	//----- nvinfo : EIATTR_SW_WAR
	.align		4
.L_26:
        /*0064*/ 	.byte	0x04, 0x36
        /*0066*/ 	.short	(.L_28 - .L_27)
.L_27:
        /*0068*/ 	.word	0x00000008
.L_28:


//--------------------- .nv.info._Z4initPd        --------------------------
	.section	.nv.info._Z4initPd,"",@"SHT_CUDA_INFO"
	.sectionflags	@""
	.align	4


	//----- nvinfo : EIATTR_CUDA_API_VERSION
	.align		4
        /*0000*/ 	.byte	0x04, 0x37
        /*0002*/ 	.short	(.L_30 - .L_29)
.L_29:
        /*0004*/ 	.word	0x00000082


	//----- nvinfo : EIATTR_KPARAM_INFO
	.align		4
.L_30:
        /*0008*/ 	.byte	0x04, 0x17
        /*000a*/ 	.short	(.L_32 - .L_31)
.L_31:
        /*000c*/ 	.word	0x00000000
        /*0010*/ 	.short	0x0000
        /*0012*/ 	.short	0x0000
        /*0014*/ 	.byte	0x00, 0xf5, 0x21, 0x00


	//----- nvinfo : EIATTR_SPARSE_MMA_MASK
	.align		4
.L_32:
        /*0018*/ 	.byte	0x03, 0x50
        /*001a*/ 	.short	0x0000


	//----- nvinfo : EIATTR_MAXREG_COUNT
	.align		4
        /*001c*/ 	.byte	0x03, 0x1b
        /*001e*/ 	.short	0x00ff


	//----- nvinfo : EIATTR_MERCURY_ISA_VERSION
	.align		4
        /*0020*/ 	.byte	0x03, 0x5f
        /*0022*/ 	.short	0x0101


	//----- nvinfo : EIATTR_VRC_CTA_INIT_COUNT
	.align		4
        /*0024*/ 	.byte	0x02, 0x4a
	.zero		1
	.zero		1


	//----- nvinfo : EIATTR_EXIT_INSTR_OFFSETS
	.align		4
        /*0028*/ 	.byte	0x04, 0x1c
        /*002a*/ 	.short	(.L_34 - .L_33)


	//   ....[0]....
.L_33:
        /*002c*/ 	.word	0x00000010


	//----- nvinfo : EIATTR_CBANK_PARAM_SIZE
	.align		4
.L_34:
        /*0030*/ 	.byte	0x03, 0x19
        /*0032*/ 	.short	0x0008


	//----- nvinfo : EIATTR_PARAM_CBANK
	.align		4
        /*0034*/ 	.byte	0x04, 0x0a
        /*0036*/ 	.short	(.L_36 - .L_35)
	.align		4
.L_35:
        /*0038*/ 	.word	index@(.nv.constant0._Z4initPd)
        /*003c*/ 	.short	0x0380
        /*003e*/ 	.short	0x0008


	//----- nvinfo : EIATTR_SW_WAR
	.align		4
.L_36:
        /*0040*/ 	.byte	0x04, 0x36
        /*0042*/ 	.short	(.L_38 - .L_37)
.L_37:
        /*0044*/ 	.word	0x00000008
.L_38:


//--------------------- .nv.callgraph             --------------------------
	.section	.nv.callgraph,"",@"SHT_CUDA_CALLGRAPH"
	.align	4
	.sectionentsize	8
	.align		4
        /*0000*/ 	.word	0x00000000
	.align		4
        /*0004*/ 	.word	0xffffffff
	.align		4
        /*0008*/ 	.word	index@(_Z8logisticPd)
	.align		4
        /*000c*/ 	.word	index@(vprintf)
	.align		4
        /*0010*/ 	.word	0x00000000
	.align		4
        /*0014*/ 	.word	0xfffffffe
	.align		4
        /*0018*/ 	.word	0x00000000
	.align		4
        /*001c*/ 	.word	0xfffffffd
	.align		4
        /*0020*/ 	.word	0x00000000
	.align		4
        /*0024*/ 	.word	0xfffffffc


//--------------------- .nv.constant4             --------------------------
	.section	.nv.constant4,"a",@progbits
	.align	8
	.align		8
.nv.constant4:
        /*0000*/ 	.dword	vprintf
	.align		8
        /*0008*/ 	.dword	$str


//--------------------- .text._Z8logisticPd       --------------------------
	.section	.text._Z8logisticPd,"ax",@progbits
	.align	128
        .global         _Z8logisticPd
        .type           _Z8logisticPd,@function
        .size           _Z8logisticPd,(.L_x_11 - _Z8logisticPd)
        .other          _Z8logisticPd,@"STO_CUDA_ENTRY STV_DEFAULT"
_Z8logisticPd:
.text._Z8logisticPd:
[----:B------:R-:W0:Y:S01]  /*0000*/  LDC R1, c[0x0][0x37c] ;  /* 0x0000df00ff017b82 */ /* 0x000e220000000800 */
[----:B------:R-:W1:Y:S01]  /*0010*/  S2R R2, SR_TID.X ;  /* 0x0000000000027919 */ /* 0x000e620000002100 */
[----:B------:R-:W-:Y:S01]  /*0020*/  IMAD.MOV.U32 R6, RZ, RZ, 0x0 ;  /* 0x00000000ff067424 */ /* 0x000fe200078e00ff */
[----:B------:R-:W2:Y:S01]  /*0030*/  LDCU UR4, c[0x0][0x2f8] ;  /* 0x00005f00ff0477ac */ /* 0x000ea20008000800 */
[----:B------:R-:W-:Y:S01]  /*0040*/  IMAD.MOV.U32 R7, RZ, RZ, 0x3f600000 ;  /* 0x3f600000ff077424 */ /* 0x000fe200078e00ff */
[----:B------:R-:W-:Y:S01]  /*0050*/  BSSY.RECONVERGENT B0, `(.L_x_0) ;  /* 0x000005a000007945 */ /* 0x000fe20003800200 */
[----:B0-----:R-:W-:Y:S01]  /*0060*/  VIADD R1, R1, 0xfffffff0 ;  /* 0xfffffff001017836 */ /* 0x001fe20000000000 */
[----:B------:R-:W0:Y:S01]  /*0070*/  LDCU UR5, c[0x0][0x2fc] ;  /* 0x00005f80ff0577ac */ /* 0x000e220008000800 */
[----:B------:R-:W3:Y:S03]  /*0080*/  LDCU.64 UR36, c[0x0][0x358] ;  /* 0x00006b00ff2477ac */ /* 0x000ee60008000a00 */
[----:B--2---:R-:W-:-:S04]  /*0090*/  IADD3 R25, P2, PT, R1, UR4, RZ ;  /* 0x0000000401197c10 */ /* 0x004fc8000ff5e0ff */
[----:B0-----:R-:W-:Y:S01]  /*00a0*/  IADD3.X R24, PT, PT, RZ, UR5, RZ, P2, !PT ;  /* 0x00000005ff187c10 */ /* 0x001fe200097fe4ff */
[----:B-1----:R-:W0:Y:S02]  /*00b0*/  I2F.F64.U32 R4, R2 ;  /* 0x0000000200047312 */ /* 0x002e240000201800 */
[----:B0-----:R-:W-:-:S10]  /*00c0*/  DFMA R4, R4, R6, 2 ;  /* 0x400000000404742b */ /* 0x001fd40000000006 */
[----:B------:R-:W-:Y:S01]  /*00d0*/  ISETP.GT.AND P0, PT, R5, 0xfffff, PT ;  /* 0x000fffff0500780c */ /* 0x000fe20003f04270 */
[--C-:B------:R-:W-:Y:S01]  /*00e0*/  IMAD.MOV.U32 R7, RZ, RZ, R5.reuse ;  /* 0x000000ffff077224 */ /* 0x100fe200078e0005 */
[----:B------:R-:W-:Y:S01]  /*00f0*/  MOV R6, R4 ;  /* 0x0000000400067202 */ /* 0x000fe20000000f00 */
[----:B------:R-:W-:-:S10]  /*0100*/  IMAD.MOV.U32 R3, RZ, RZ, R5 ;  /* 0x000000ffff037224 */ /* 0x000fd400078e0005 */
[----:B------:R-:W-:-:S10]  /*0110*/  @!P0 DMUL R6, R6, 1.80143985094819840000e+16 ;  /* 0x4350000006068828 */ /* 0x000fd40000000000 */
[----:B------:R-:W-:Y:S01]  /*0120*/  @!P0 MOV R3, R7 ;  /* 0x0000000700038202 */ /* 0x000fe20000000f00 */
[----:B------:R-:W-:-:S04]  /*0130*/  @!P0 IMAD.MOV.U32 R4, RZ, RZ, R6 ;  /* 0x000000ffff048224 */ /* 0x000fc800078e0006 */
[----:B------:R-:W-:-:S05]  /*0140*/  VIADD R0, R3, 0xffffffff ;  /* 0xffffffff03007836 */ /* 0x000fca0000000000 */
[----:B------:R-:W-:Y:S01]  /*0150*/  ISETP.GT.U32.AND P1, PT, R0, 0x7feffffe, PT ;  /* 0x7feffffe0000780c */ /* 0x000fe20003f24070 */
[----:B------:R-:W-:Y:S02]  /*0160*/  IMAD.MOV.U32 R0, RZ, RZ, -0x3ff ;  /* 0xfffffc01ff007424 */ /* 0x000fe400078e00ff */
[----:B------:R-:W-:-:S10]  /*0170*/  @!P0 IMAD.MOV.U32 R0, RZ, RZ, -0x435 ;  /* 0xfffffbcbff008424 */ /* 0x000fd400078e00ff */
[----:B---3--:R-:W-:Y:S05]  /*0180*/  @P1 BRA `(.L_x_1) ;  /* 0x0000000400001947 */ /* 0x008fea0003800000 */
[----:B------:R-:W-:Y:S01]  /*0190*/  LOP3.LUT R5, R3, 0xfffff, RZ, 0xc0, !PT ;  /* 0x000fffff03057812 */ /* 0x000fe200078ec0ff */
[----:B------:R-:W-:Y:S01]  /*01a0*/  IMAD.MOV.U32 R6, RZ, RZ, RZ ;  /* 0x000000ffff067224 */ /* 0x000fe200078e00ff */
[----:B------:R-:W-:Y:S01]  /*01b0*/  MOV R14, 0x8b7a8b04 ;  /* 0x8b7a8b04000e7802 */ /* 0x000fe20000000f00 */
[----:B------:R-:W-:Y:S01]  /*01c0*/  IMAD.MOV.U32 R15, RZ, RZ, 0x3ed0ee25 ;  /* 0x3ed0ee25ff0f7424 */ /* 0x000fe200078e00ff */
[----:B------:R-:W-:Y:S01]  /*01d0*/  LOP3.LUT R5, R5, 0x3ff00000, RZ, 0xfc, !PT ;  /* 0x3ff0000005057812 */ /* 0x000fe200078efcff */
[----:B------:R-:W-:Y:S01]  /*01e0*/  UMOV UR4, 0x3ae80f1e ;  /* 0x3ae80f1e00047882 */ /* 0x000fe20000000000 */
[----:B------:R-:W-:Y:S01]  /*01f0*/  UMOV UR5, 0x3eb1380b ;  /* 0x3eb1380b00057882 */ /* 0x000fe20000000000 */
[----:B------:R-:W-:Y:S01]  /*0200*/  LEA.HI R0, R3, R0, RZ, 0xc ;  /* 0x0000000003007211 */ /* 0x000fe200078f60ff */
[----:B------:R-:W-:Y:S01]  /*0210*/  UMOV UR6, 0x80000000 ;  /* 0x8000000000067882 */ /* 0x000fe20000000000 */
[----:B------:R-:W-:Y:S01]  /*0220*/  ISETP.GE.U32.AND P0, PT, R5, 0x3ff6a09f, PT ;  /* 0x3ff6a09f0500780c */ /* 0x000fe20003f06070 */
[----:B------:R-:W-:Y:S01]  /*0230*/  UMOV UR7, 0x43300000 ;  /* 0x4330000000077882 */ /* 0x000fe20000000000 */
[----:B------:R-:W-:-:S11]  /*0240*/  MOV R19, 0x43300000 ;  /* 0x4330000000137802 */ /* 0x000fd60000000f00 */
[----:B------:R-:W-:Y:S01]  /*0250*/  @P0 IADD3 R7, PT, PT, R5, -0x100000, RZ ;  /* 0xfff0000005070810 */ /* 0x000fe20007ffe0ff */
[----:B------:R-:W-:-:S04]  /*0260*/  @P0 VIADD R0, R0, 0x1 ;  /* 0x0000000100000836 */ /* 0x000fc80000000000 */
[----:B------:R-:W-:Y:S01]  /*0270*/  @P0 IMAD.MOV.U32 R5, RZ, RZ, R7 ;  /* 0x000000ffff050224 */ /* 0x000fe200078e0007 */
[----:B------:R-:W-:-:S05]  /*0280*/  LOP3.LUT R18, R0, 0x80000000, RZ, 0x3c, !PT ;  /* 0x8000000000127812 */ /* 0x000fca00078e3cff */
[C---:B------:R-:W-:Y:S02]  /*0290*/  DADD R12, R4.reuse, 1 ;  /* 0x3ff00000040c7429 */ /* 0x040fe40000000000 */
[----:B------:R-:W-:-:S04]  /*02a0*/  DADD R4, R4, -1 ;  /* 0xbff0000004047429 */ /* 0x000fc80000000000 */
[----:B------:R-:W0:Y:S02]  /*02b0*/  MUFU.RCP64H R7, R13 ;  /* 0x0000000d00077308 */ /* 0x000e240000001800 */
[----:B0-----:R-:W-:-:S08]  /*02c0*/  DFMA R8, -R12, R6, 1 ;  /* 0x3ff000000c08742b */ /* 0x001fd00000000106 */
[----:B------:R-:W-:-:S08]  /*02d0*/  DFMA R8, R8, R8, R8 ;  /* 0x000000080808722b */ /* 0x000fd00000000008 */
[----:B------:R-:W-:-:S08]  /*02e0*/  DFMA R6, R6, R8, R6 ;  /* 0x000000080606722b */ /* 0x000fd00000000006 */
[----:B------:R-:W-:-:S08]  /*02f0*/  DMUL R8, R4, R6 ;  /* 0x0000000604087228 */ /* 0x000fd00000000000 */
[----:B------:R-:W-:-:S08]  /*0300*/  DFMA R8, R4, R6, R8 ;  /* 0x000000060408722b */ /* 0x000fd00000000008 */
[----:B------:R-:W-:Y:S02]  /*0310*/  DMUL R10, R8, R8 ;  /* 0x00000008080a7228 */ /* 0x000fe40000000000 */
[----:B------:R-:W-:-:S06]  /*0320*/  DADD R16, R4, -R8 ;  /* 0x0000000004107229 */ /* 0x000fcc0000000808 */
[----:B------:R-:W-:Y:S01]  /*0330*/  DFMA R12, R10, UR4, R14 ;  /* 0x000000040a0c7c2b */ /* 0x000fe2000800000e */
[----:B------:R-:W-:Y:S01]  /*0340*/  UMOV UR4, 0x9f02676f ;  /* 0x9f02676f00047882 */ /* 0x000fe20000000000 */
[----:B------:R-:W-:Y:S01]  /*0350*/  UMOV UR5, 0x3ef3b266 ;  /* 0x3ef3b26600057882 */ /* 0x000fe20000000000 */
[----:B------:R-:W-:-:S05]  /*0360*/  DADD R16, R16, R16 ;  /* 0x0000000010107229 */ /* 0x000fca0000000010 */
[----:B------:R-:W-:Y:S01]  /*0370*/  DFMA R12, R10, R12, UR4 ;  /* 0x000000040a0c7e2b */ /* 0x000fe2000800000c */
[----:B------:R-:W-:Y:S01]  /*0380*/  UMOV UR4, 0xa9ab0956 ;  /* 0xa9ab095600047882 */ /* 0x000fe20000000000 */
[----:B------:R-:W-:Y:S01]  /*0390*/  UMOV UR5, 0x3f1745cb ;  /* 0x3f1745cb00057882 */ /* 0x000fe20000000000 */
[----:B------:R-:W-:-:S05]  /*03a0*/  DFMA R16, R4, -R8, R16 ;  /* 0x800000080410722b */ /* 0x000fca0000000010 */
[----:B------:R-:W-:Y:S01]  /*03b0*/  DFMA R12, R10, R12, UR4 ;  /* 0x000000040a0c7e2b */ /* 0x000fe2000800000c */
[----:B------:R-:W-:Y:S01]  /*03c0*/  UMOV UR4, 0x2d1b5154 ;  /* 0x2d1b515400047882 */ /* 0x000fe20000000000 */
[----:B------:R-:W-:Y:S01]  /*03d0*/  UMOV UR5, 0x3f3c71c7 ;  /* 0x3f3c71c700057882 */ /* 0x000fe20000000000 */
[----:B------:R-:W-:-:S05]  /*03e0*/  DMUL R16, R6, R16 ;  /* 0x0000001006107228 */ /* 0x000fca0000000000 */
[----:B------:R-:W-:Y:S01]  /*03f0*/  DFMA R12, R10, R12, UR4 ;  /* 0x000000040a0c7e2b */ /* 0x000fe2000800000c */
[----:B------:R-:W-:Y:S01]  /*0400*/  UMOV UR4, 0x923be72d ;  /* 0x923be72d00047882 */ /* 0x000fe20000000000 */
[----:B------:R-:W-:-:S06]  /*0410*/  UMOV UR5, 0x3f624924 ;  /* 0x3f62492400057882 */ /* 0x000fcc0000000000 */
[----:B------:R-:W-:Y:S01]  /*0420*/  DFMA R14, R10, R12, UR4 ;  /* 0x000000040a0e7e2b */ /* 0x000fe2000800000c */
[----:B------:R-:W-:Y:S01]  /*0430*/  UMOV UR4, 0x9999a3c4 ;  /* 0x9999a3c400047882 */ /* 0x000fe20000000000 */
[----:B------:R-:W-:Y:S01]  /*0440*/  UMOV UR5, 0x3f899999 ;  /* 0x3f89999900057882 */ /* 0x000fe20000000000 */
[----:B------:R-:W-:Y:S01]  /*0450*/  DADD R12, R18, -UR6 ;  /* 0x80000006120c7e29 */ /* 0x000fe20008000000 */
[----:B------:R-:W-:Y:S01]  /*0460*/  UMOV UR6, 0xfefa39ef ;  /* 0xfefa39ef00067882 */ /* 0x000fe20000000000 */
[----:B------:R-:W-:-:S03]  /*0470*/  UMOV UR7, 0x3fe62e42 ;  /* 0x3fe62e4200077882 */ /* 0x000fc60000000000 */
[----:B------:R-:W-:Y:S01]  /*0480*/  DFMA R14, R10, R14, UR4 ;  /* 0x000000040a0e7e2b */ /* 0x000fe2000800000e */
[----:B------:R-:W-:Y:S01]  /*0490*/  UMOV UR4, 0x55555554 ;  /* 0x5555555400047882 */ /* 0x000fe20000000000 */
[----:B------:R-:W-:Y:S01]  /*04a0*/  UMOV UR5, 0x3fb55555 ;  /* 0x3fb5555500057882 */ /* 0x000fe20000000000 */
[----:B------:R-:W-:-:S05]  /*04b0*/  DFMA R4, R12, UR6, R8 ;  /* 0x000000060c047c2b */ /* 0x000fca0008000008 */
[----:B------:R-:W-:Y:S01]  /*04c0*/  DFMA R14, R10, R14, UR4 ;  /* 0x000000040a0e7e2b */ /* 0x000fe2000800000e */
[----:B------:R-:W-:Y:S01]  /*04d0*/  UMOV UR4, 0xfefa39ef ;  /* 0xfefa39ef00047882 */ /* 0x000fe20000000000 */
[----:B------:R-:W-:Y:S02]  /*04e0*/  UMOV UR5, 0x3fe62e42 ;  /* 0x3fe62e4200057882 */ /* 0x000fe40000000000 */
[----:B------:R-:W-:Y:S01]  /*04f0*/  DFMA R18, R12, -UR4, R4 ;  /* 0x800000040c127c2b */ /* 0x000fe20008000004 */
[----:B------:R-:W-:Y:S01]  /*0500*/  UMOV UR4, 0x3b39803f ;  /* 0x3b39803f00047882 */ /* 0x000fe20000000000 */
[----:B------:R-:W-:Y:S02]  /*0510*/  UMOV UR5, 0x3c7abc9e ;  /* 0x3c7abc9e00057882 */ /* 0x000fe40000000000 */
[----:B------:R-:W-:-:S04]  /*0520*/  DMUL R14, R10, R14 ;  /* 0x0000000e0a0e7228 */ /* 0x000fc80000000000 */
[----:B------:R-:W-:-:S04]  /*0530*/  DADD R18, -R8, R18 ;  /* 0x0000000008127229 */ /* 0x000fc80000000112 */
[----:B------:R-:W-:-:S08]  /*0540*/  DFMA R14, R8, R14, R16 ;  /* 0x0000000e080e722b */ /* 0x000fd00000000010 */
[----:B------:R-:W-:-:S08]  /*0550*/  DADD R14, R14, -R18 ;  /* 0x000000000e0e7229 */ /* 0x000fd00000000812 */
[----:B------:R-:W-:-:S08]  /*0560*/  DFMA R14, R12, UR4, R14 ;  /* 0x000000040c0e7c2b */ /* 0x000fd0000800000e */
[----:B------:R-:W-:Y:S01]  /*0570*/  DADD R4, R4, R14 ;  /* 0x0000000004047229 */ /* 0x000fe2000000000e */
[----:B------:R-:W-:Y:S10]  /*0580*/  BRA `(.L_x_2) ;  /* 0x0000000000187947 */ /* 0x000ff40003800000 */
.L_x_1:
[----:B------:R-:W-:Y:S01]  /*0590*/  IMAD.MOV.U32 R4, RZ, RZ, 0x0 ;  /* 0x00000000ff047424 */ /* 0x000fe200078e00ff */
[----:B------:R-:W-:Y:S01]  /*05a0*/  LOP3.LUT P0, RZ, R7, 0x7fffffff, RZ, 0xc0, !PT ;  /* 0x7fffffff07ff7812 */ /* 0x000fe2000780c0ff */
[----:B------:R-:W-:-:S06]  /*05b0*/  IMAD.MOV.U32 R5, RZ, RZ, 0x7ff00000 ;  /* 0x7ff00000ff057424 */ /* 0x000fcc00078e00ff */
[----:B------:R-:W-:-:S10]  /*05c0*/  DFMA R4, R6, R4, +INF ;  /* 0x7ff000000604742b */ /* 0x000fd40000000004 */
[----:B------:R-:W-:Y:S02]  /*05d0*/  FSEL R4, R4, RZ, P0 ;  /* 0x000000ff04047208 */ /* 0x000fe40000000000 */
[----:B------:R-:W-:-:S07]  /*05e0*/  FSEL R5, R5, -QNAN , P0 ;  /* 0xfff0000005057808 */ /* 0x000fce0000000000 */
.L_x_2:
[----:B------:R-:W-:Y:S05]  /*05f0*/  BSYNC.RECONVERGENT B0 ;  /* 0x0000000000007941 */ /* 0x000fea0003800200 */
.L_x_0:
[----:B------:R-:W-:Y:S01]  /*0600*/  UMOV UR4, 0xffda0d24 ;  /* 0xffda0d2400047882 */ /* 0x000fe20000000000 */
[----:B------:R-:W-:Y:S01]  /*0610*/  UMOV UR5, 0x3c7777d0 ;  /* 0x3c7777d000057882 */ /* 0x000fe20000000000 */
[----:B------:R-:W-:Y:S01]  /*0620*/  MOV R22, 0x9999999a ;  /* 0x9999999a00167802 */ /* 0x000fe20000000f00 */
[C---:B------:R-:W-:Y:S01]  /*0630*/  DMUL R6, R4.reuse, UR4 ;  /* 0x0000000404067c28 */ /* 0x040fe20008000000 */
[----:B------:R-:W-:Y:S01]  /*0640*/  UMOV UR4, 0x652b82fe ;  /* 0x652b82fe00047882 */ /* 0x000fe20000000000 */
[----:B------:R-:W-:Y:S01]  /*0650*/  UMOV UR5, 0x3ff71547 ;  /* 0x3ff7154700057882 */ /* 0x000fe20000000000 */
[----:B------:R-:W-:Y:S01]  /*0660*/  IMAD.MOV.U32 R23, RZ, RZ, 0x3fe99999 ;  /* 0x3fe99999ff177424 */ /* 0x000fe200078e00ff */
[----:B------:R-:W0:Y:S04]  /*0670*/  LDC.64 R26, c[0x0][0x380] ;  /* 0x0000e000ff1a7b82 */ /* 0x000e280000000a00 */
[----:B------:R-:W-:Y:S01]  /*0680*/  DFMA R6, R4, UR4, R6 ;  /* 0x0000000404067c2b */ /* 0x000fe20008000006 */
[----:B------:R-:W-:Y:S01]  /*0690*/  UMOV UR4, 0x10 ;  /* 0x0000001000047882 */ /* 0x000fe20000000000 */
[----:B------:R-:W-:-:S06]  /*06a0*/  DADD R4, -R22, 1 ;  /* 0x3ff0000016047429 */ /* 0x000fcc0000000100 */
[----:B------:R-:W-:-:S08]  /*06b0*/  DADD R16, R6, R6 ;  /* 0x0000000006107229 */ /* 0x000fd00000000006 */
[----:B------:R-:W-:Y:S01]  /*06c0*/  DMUL R22, R16, R22 ;  /* 0x0000001610167228 */ /* 0x000fe20000000000 */
[----:B0-----:R-:W-:-:S07]  /*06d0*/  IMAD.WIDE.U32 R2, R2, 0x8, R26 ;  /* 0x0000000802027825 */ /* 0x001fce00078e001a */
[----:B------:R-:W-:Y:S01]  /*06e0*/  DMUL R22, R22, R4 ;  /* 0x0000000416167228 */ /* 0x000fe20000000000 */
[----:B------:R-:W-:-:S06]  /*06f0*/  IADD3 R0, P0, PT, R2, 0x24000, RZ ;  /* 0x0002400002007810 */ /* 0x000fcc0007f1e0ff */
[----:B------:R-:W-:Y:S01]  /*0700*/  STG.E.64 desc[UR36][R2.64+0x2000], R22 ;  /* 0x0020001602007986 */ /* 0x000fe2000c101b24 */
[----:B------:R-:W-:Y:S02]  /*0710*/  DMUL R20, R16, R22 ;  /* 0x0000001610147228 */ /* 0x000fe40000000000 */
[----:B------:R-:W-:-:S08]  /*0720*/  DADD R4, -R22, 1 ;  /* 0x3ff0000016047429 */ /* 0x000fd00000000100 */
[----:B------:R-:W-:-:S07]  /*0730*/  DMUL R20, R20, R4 ;  /* 0x0000000414147228 */ /* 0x000fce0000000000 */
[----:B------:R0:W-:Y:S01]  /*0740*/  STG.E.64 desc[UR36][R2.64+0x4000], R20 ;  /* 0x0040001402007986 */ /* 0x0001e2000c101b24 */
        /* <DEDUP_REMOVED lines=23> */
[----:B------:R-:W-:Y:S01]  /*08c0*/  STG.E.64 desc[UR36][R2.64+0x10000], R4 ;  /* 0x0100000402007986 */ /* 0x000fe2000c101b24 */
        /* <DEDUP_REMOVED lines=9> */
[----:B0-----:R-:W-:-:S08]  /*0960*/  DADD R20, -R26, 1 ;  /* 0x3ff000001a147429 */ /* 0x001fd00000000100 */
[----:B------:R-:W-:-:S07]  /*0970*/  DMUL R28, R28, R20 ;  /* 0x000000141c1c7228 */ /* 0x000fce0000000000 */
[----:B------:R-:W-:Y:S01]  /*0980*/  STG.E.64 desc[UR36][R2.64+0x16000], R28 ;  /* 0x0160001c02007986 */ /* 0x000fe2000c101b24 */
[----:B------:R-:W-:Y:S02]  /*0990*/  DMUL R22, R16, R28 ;  /* 0x0000001c10167228 */ /* 0x000fe40000000000 */
[----:B-1----:R-:W-:-:S08]  /*09a0*/  DADD R18, -R28, 1 ;  /* 0x3ff000001c127429 */ /* 0x002fd00000000100 */
[----:B------:R-:W-:-:S07]  /*09b0*/  DMUL R22, R22, R18 ;  /* 0x0000001216167228 */ /* 0x000fce0000000000 */
[----:B------:R-:W-:Y:S01]  /*09c0*/  STG.E.64 desc[UR36][R2.64+0x18000], R22 ;  /* 0x0180001602007986 */ /* 0x000fe2000c101b24 */
[----:B------:R-:W-:Y:S02]  /*09d0*/  DMUL R20, R16, R22 ;  /* 0x0000001610147228 */ /* 0x000fe40000000000 */
[----:B--2---:R-:W-:-:S08]  /*09e0*/  DADD R12, -R22, 1 ;  /* 0x3ff00000160c7429 */ /* 0x004fd00000000100 */
[----:B------:R-:W-:-:S07]  /*09f0*/  DMUL R20, R20, R12 ;  /* 0x0000000c14147228 */ /* 0x000fce0000000000 */
[----:B------:R-:W-:Y:S01]  /*0a00*/  STG.E.64 desc[UR36][R2.64+0x1a000], R20 ;  /* 0x01a0001402007986 */ /* 0x000fe2000c101b24 */
[----:B------:R-:W-:Y:S02]  /*0a10*/  DMUL R18, R16, R20 ;  /* 0x0000001410127228 */ /* 0x000fe40000000000 */
[----:B---3--:R-:W-:-:S08]  /*0a20*/  DADD R10, -R20, 1 ;  /* 0x3ff00000140a7429 */ /* 0x008fd00000000100 */
[----:B------:R-:W-:-:S07]  /*0a30*/  DMUL R18, R18, R10 ;  /* 0x0000000a12127228 */ /* 0x000fce0000000000 */
[----:B------:R-:W-:Y:S01]  /*0a40*/  STG.E.64 desc[UR36][R2.64+0x1c000], R18 ;  /* 0x01c0001202007986 */ /* 0x000fe2000c101b24 */
[----:B------:R-:W-:Y:S02]  /*0a50*/  DMUL R12, R16, R18 ;  /* 0x00000012100c7228 */ /* 0x000fe40000000000 */
[----:B----4-:R-:W-:-:S08]  /*0a60*/  DADD R8, -R18, 1 ;  /* 0x3ff0000012087429 */ /* 0x010fd00000000100 */
[----:B------:R-:W-:-:S07]  /*0a70*/  DMUL R12, R12, R8 ;  /* 0x000000080c0c7228 */ /* 0x000fce0000000000 */
[----:B------:R-:W-:Y:S01]  /*0a80*/  STG.E.64 desc[UR36][R2.64+0x1e000], R12 ;  /* 0x01e0000c02007986 */ /* 0x000fe2000c101b24 */
[----:B-----5:R-:W-:Y:S02]  /*0a90*/  DMUL R6, R16, R12 ;  /* 0x0000000c10067228 */ /* 0x020fe40000000000 */
[----:B------:R-:W-:-:S08]  /*0aa0*/  DADD R8, -R12, 1 ;  /* 0x3ff000000c087429 */ /* 0x000fd00000000100 */
[----:B------:R-:W-:Y:S01]  /*0ab0*/  DMUL R10, R6, R8 ;  /* 0x00000008060a7228 */ /* 0x000fe20000000000 */
[----:B------:R-:W-:Y:S01]  /*0ac0*/  IMAD.MOV.U32 R6, RZ, RZ, -0x66666666 ;  /* 0x9999999aff067424 */ /* 0x000fe200078e00ff */
[----:B------:R-:W-:-:S05]  /*0ad0*/  MOV R7, 0x3fe99999 ;  /* 0x3fe9999900077802 */ /* 0x000fca0000000f00 */
[----:B------:R-:W-:Y:S04]  /*0ae0*/  STG.E.64 desc[UR36][R2.64+0x20000], R10 ;  /* 0x0200000a02007986 */ /* 0x000fe8000c101b24 */
[----:B------:R0:W-:Y:S02]  /*0af0*/  STG.E.64 desc[UR36][R2.64], R6 ;  /* 0x0000000602007986 */ /* 0x0001e4000c101b24 */
[----:B0-----:R-:W-:-:S07]  /*0b00*/  IMAD.X R7, RZ, RZ, R3, P0 ;  /* 0x000000ffff077224 */ /* 0x001fce00000e0603 */
.L_x_3:
[----:B0-----:R-:W-:Y:S01]  /*0b10*/  IMAD.MOV.U32 R4, RZ, RZ, R0 ;  /* 0x000000ffff047224 */ /* 0x001fe200078e0000 */
[----:B------:R-:W-:-:S05]  /*0b20*/  MOV R5, R7 ;  /* 0x0000000700057202 */ /* 0x000fca0000000f00 */
[----:B------:R-:W2:Y:S01]  /*0b30*/  LDG.E.64 R6, desc[UR36][R4.64+-0x4000] ;  /* 0xffc0002404067981 */ /* 0x000ea2000c1e1b00 */
[----:B------:R-:W-:Y:S01]  /*0b40*/  UIADD3 UR4, UPT, UPT, UR4, 0x2c, URZ ;  /* 0x0000002c04047890 */ /* 0x000fe2000fffe0ff */
[----:B------:R-:W-:-:S03]  /*0b50*/  IADD3 R0, P0, PT, R4, 0x58000, RZ ;  /* 0x0005800004007810 */ /* 0x000fc60007f1e0ff */
[----:B------:R-:W-:Y:S01]  /*0b60*/  UISETP.NE.AND UP0, UPT, UR4, 0x1f4, UPT ;  /* 0x000001f40400788c */ /* 0x000fe2000bf05270 */
[----:B--2---:R-:W-:Y:S02]  /*0b70*/  DMUL R8, R16, R6 ;  /* 0x0000000610087228 */ /* 0x004fe40000000000 */
        /* <DEDUP_REMOVED lines=34> */
[----:B------:R5:W-:Y:S01]  /*0da0*/  STG.E.64 desc[UR36][R4.64+0xe000], R20 ;  /* 0x00e0001404007986 */ /* 0x000be2000c101b24 */
[----:B------:R-:W-:Y:S02]  /*0db0*/  DMUL R6, R16, R20 ;  /* 0x0000001410067228 */ /* 0x000fe40000000000 */
[----:B0-----:R-:W-:-:S08]  /*0dc0*/  DADD R8, -R20, 1 ;  /* 0x3ff0000014087429 */ /* 0x001fd00000000100 */
[----:B------:R-:W-:-:S07]  /*0dd0*/  DMUL R6, R6, R8 ;  /* 0x0000000806067228 */ /* 0x000fce0000000000 */
[----:B------:R0:W-:Y:S01]  /*0de0*/  STG.E.64 desc[UR36][R4.64+0x10000], R6 ;  /* 0x0100000604007986 */ /* 0x0001e2000c101b24 */
[----:B------:R-:W-:Y:S02]  /*0df0*/  DMUL R8, R16, R6 ;  /* 0x0000000610087228 */ /* 0x000fe40000000000 */
[----:B-1----:R-:W-:-:S08]  /*0e00*/  DADD R10, -R6, 1 ;  /* 0x3ff00000060a7429 */ /* 0x002fd00000000100 */
[----:B------:R-:W-:-:S07]  /*0e10*/  DMUL R8, R8, R10 ;  /* 0x0000000a08087228 */ /* 0x000fce0000000000 */
[----:B------:R1:W-:Y:S01]  /*0e20*/  STG.E.64 desc[UR36][R4.64+0x12000], R8 ;  /* 0x0120000804007986 */ /* 0x0003e2000c101b24 */
[----:B------:R-:W-:Y:S02]  /*0e30*/  DMUL R10, R16, R8 ;  /* 0x00000008100a7228 */ /* 0x000fe40000000000 */
[----:B--2---:R-:W-:-:S08]  /*0e40*/  DADD R12, -R8, 1 ;  /* 0x3ff00000080c7429 */ /* 0x004fd00000000100 */
[----:B------:R-:W-:-:S07]  /*0e50*/  DMUL R10, R10, R12 ;  /* 0x0000000c0a0a7228 */ /* 0x000fce0000000000 */
[----:B------:R2:W-:Y:S01]  /*0e60*/  STG.E.64 desc[UR36][R4.64+0x14000], R10 ;  /* 0x0140000a04007986 */ /* 0x0005e2000c101b24 */
[----:B------:R-:W-:Y:S02]  /*0e70*/  DMUL R12, R16, R10 ;  /* 0x0000000a100c7228 */ /* 0x000fe40000000000 */
[----:B---3--:R-:W-:-:S08]  /*0e80*/  DADD R14, -R10, 1 ;  /* 0x3ff000000a0e7429 */ /* 0x008fd00000000100 */
[----:B------:R-:W-:-:S07]  /*0e90*/  DMUL R12, R12, R14 ;  /* 0x0000000e0c0c7228 */ /* 0x000fce0000000000 */
[----:B------:R3:W-:Y:S01]  /*0ea0*/  STG.E.64 desc[UR36][R4.64+0x16000], R12 ;  /* 0x0160000c04007986 */ /* 0x0007e2000c101b24 */
[----:B------:R-:W-:Y:S02]  /*0eb0*/  DMUL R14, R16, R12 ;  /* 0x0000000c100e7228 */ /* 0x000fe40000000000 */
[----:B----4-:R-:W-:-:S08]  /*0ec0*/  DADD R18, -R12, 1 ;  /* 0x3ff000000c127429 */ /* 0x010fd00000000100 */
[----:B------:R-:W-:-:S07]  /*0ed0*/  DMUL R14, R14, R18 ;  /* 0x000000120e0e7228 */ /* 0x000fce0000000000 */
[----:B------:R4:W-:Y:S01]  /*0ee0*/  STG.E.64 desc[UR36][R4.64+0x18000], R14 ;  /* 0x0180000e04007986 */ /* 0x0009e2000c101b24 */
[----:B------:R-:W-:Y:S02]  /*0ef0*/  DMUL R18, R16, R14 ;  /* 0x0000000e10127228 */ /* 0x000fe40000000000 */
[----:B-----5:R-:W-:-:S08]  /*0f00*/  DADD R22, -R14, 1 ;  /* 0x3ff000000e167429 */ /* 0x020fd00000000100 */
        /* <DEDUP_REMOVED lines=11> */
[----:B0-----:R-:W-:-:S08]  /*0fc0*/  DADD R6, -R26, 1 ;  /* 0x3ff000001a067429 */ /* 0x001fd00000000100 */
[----:B------:R-:W-:-:S07]  /*0fd0*/  DMUL R28, R28, R6 ;  /* 0x000000061c1c7228 */ /* 0x000fce0000000000 */
[----:B------:R-:W-:Y:S01]  /*0fe0*/  STG.E.64 desc[UR36][R4.64+0x20000], R28 ;  /* 0x0200001c04007986 */ /* 0x000fe2000c101b24 */
[----:B------:R-:W-:Y:S02]  /*0ff0*/  DMUL R20, R16, R28 ;  /* 0x0000001c10147228 */ /* 0x000fe40000000000 */
[----:B------:R-:W-:-:S08]  /*1000*/  DADD R6, -R28, 1 ;  /* 0x3ff000001c067429 */ /* 0x000fd00000000100 */
        /* <DEDUP_REMOVED lines=37> */
[----:B------:R-:W-:Y:S01]  /*1260*/  STG.E.64 desc[UR36][R4.64+0x34000], R28 ;  /* 0x0340001c04007986 */ /* 0x000fe2000c101b24 */
[----:B------:R-:W-:Y:S02]  /*1270*/  DMUL R20, R16, R28 ;  /* 0x0000001c10147228 */ /* 0x000fe40000000000 */
[----:B------:R-:W-:-:S08]  /*1280*/  DADD R6, -R28, 1 ;  /* 0x3ff000001c067429 */ /* 0x000fd00000000100 */
        /* <DEDUP_REMOVED lines=39> */
[----:B------:R-:W-:-:S08]  /*1500*/  DADD R6, -R28, 1 ;  /* 0x3ff000001c067429 */ /* 0x000fd00000000100 */
[----:B------:R-:W-:-:S07]  /*1510*/  DMUL R20, R20, R6 ;  /* 0x0000000614147228 */ /* 0x000fce0000000000 */
[----:B------:R-:W-:Y:S01]  /*1520*/  STG.E.64 desc[UR36][R4.64+0x4a000], R20 ;  /* 0x04a0001404007986 */ /* 0x000fe2000c101b24 */
[----:B------:R-:W-:Y:S02]  /*1530*/  DMUL R6, R16, R20 ;  /* 0x0000001410067228 */ /* 0x000fe40000000000 */
[----:B---3--:R-:W-:-:S08]  /*1540*/  DADD R8, -R20, 1 ;  /* 0x3ff0000014087429 */ /* 0x008fd00000000100 */
[----:B------:R-:W-:-:S07]  /*1550*/  DMUL R6, R6, R8 ;  /* 0x0000000806067228 */ /* 0x000fce0000000000 */
[----:B------:R0:W-:Y:S01]  /*1560*/  STG.E.64 desc[UR36][R4.64+0x4c000], R6 ;  /* 0x04c0000604007986 */ /* 0x0001e2000c101b24 */
[----:B------:R-:W-:Y:S02]  /*1570*/  DMUL R8, R16, R6 ;  /* 0x0000000610087228 */ /* 0x000fe40000000000 */
[----:B----4-:R-:W-:-:S08]  /*1580*/  DADD R10, -R6, 1 ;  /* 0x3ff00000060a7429 */ /* 0x010fd00000000100 */
[----:B------:R-:W-:Y:S01]  /*1590*/  DMUL R8, R8, R10 ;  /* 0x0000000a08087228 */ /* 0x000fe20000000000 */
[----:B0-----:R-:W-:-:S06]  /*15a0*/  IMAD.X R7, RZ, RZ, R5, P0 ;  /* 0x000000ffff077224 */ /* 0x001fcc00000e0605 */
        /* <DEDUP_REMOVED lines=13> */
[----:B------:R-:W-:Y:S05]  /*1680*/  BRA.U UP0, `(.L_x_3) ;  /* 0xfffffff500207547 */ /* 0x000fea000b83ffff */
[----:B------:R1:W5:Y:S01]  /*1690*/  LDG.E.64 R18, desc[UR36][R2.64+0x3e8000] ;  /* 0x3e80002402127981 */ /* 0x000362000c1e1b00 */
[----:B------:R-:W-:Y:S01]  /*16a0*/  IADD3 R0, P0, PT, R2, 0x3e8000, RZ ;  /* 0x003e800002007810 */ /* 0x000fe20007f1e0ff */
[----:B------:R-:W-:-:S03]  /*16b0*/  IMAD.MOV.U32 R26, RZ, RZ, RZ ;  /* 0x000000ffff1a7224 */ /* 0x000fc600078e00ff */
[----:B0-----:R-:W-:-:S09]  /*16c0*/  IADD3.X R11, PT, PT, RZ, R3, RZ, P0, !PT ;  /* 0x00000003ff0b7210 */ /* 0x001fd200007fe4ff */
.L_x_8:
[----:B-1----:R-:W-:Y:S01]  /*16d0*/  MOV R2, 0x0 ;  /* 0x0000000000027802 */ /* 0x002fe20000000f00 */
[----:B0----5:R0:W-:Y:S01]  /*16e0*/  STL.128 [R1], R16 ;  /* 0x0000001001007387 */ /* 0x0211e20000100c00 */
[----:B------:R-:W1:Y:S01]  /*16f0*/  LDCU.64 UR4, c[0x4][0x8] ;  /* 0x01000100ff0477ac */ /* 0x000e620008000a00 */
[----:B------:R-:W-:Y:S01]  /*1700*/  MOV R6, R25 ;  /* 0x0000001900067202 */ /* 0x000fe20000000f00 */
[----:B------:R0:W2:Y:S01]  /*1710*/  LDC.64 R8, c[0x4][R2] ;  /* 0x0100000002087b82 */ /* 0x0000a20000000a00 */
[----:B------:R-:W-:Y:S01]  /*1720*/  IMAD.MOV.U32 R7, RZ, RZ, R24 ;  /* 0x000000ffff077224 */ /* 0x000fe200078e0018 */
[----:B------:R-:W-:Y:S01]  /*1730*/  MOV R23, R11 ;  /* 0x0000000b00177202 */ /* 0x000fe20000000f00 */
[----:B------:R-:W-:Y:S02]  /*1740*/  IMAD.MOV.U32 R22, RZ, RZ, R0 ;  /* 0x000000ffff167224 */ /* 0x000fe400078e0000 */
[----:B-1----:R-:W-:Y:S02]  /*1750*/  IMAD.U32 R4, RZ, RZ, UR4 ;  /* 0x00000004ff047e24 */ /* 0x002fe4000f8e00ff */
[----:B0-----:R-:W-:-:S07]  /*1760*/  IMAD.U32 R5, RZ, RZ, UR5 ;  /* 0x00000005ff057e24 */ /* 0x001fce000f8e00ff */
[----:B------:R-:W-:-:S07]  /*1770*/  LEPC R20, `(.L_x_4) ;  /* 0x000000001014794e */ /* 0x000fce0000000000 */
[----:B--2---:R-:W-:Y:S05]  /*1780*/  CALL.ABS.NOINC R8 ;  /* 0x0000000008007343 */ /* 0x004fea0003c00000 */
.L_x_4:
[----:B------:R-:W2:Y:S01]  /*1790*/  LDG.E.64 R4, desc[UR36][R22.64] ;  /* 0x0000002416047981 */ /* 0x000ea2000c1e1b00 */
[----:B------:R0:W1:Y:S01]  /*17a0*/  LDC.64 R8, c[0x4][R2] ;  /* 0x0100000002087b82 */ /* 0x0000620000000a00 */
[----:B------:R-:W3:Y:S01]  /*17b0*/  LDCU.64 UR4, c[0x4][0x8] ;  /* 0x01000100ff0477ac */ /* 0x000ee20008000a00 */
[----:B------:R-:W-:Y:S01]  /*17c0*/  MOV R6, R25 ;  /* 0x0000001900067202 */ /* 0x000fe20000000f00 */
[----:B------:R-:W-:Y:S01]  /*17d0*/  IMAD.MOV.U32 R7, RZ, RZ, R24 ;  /* 0x000000ffff077224 */ /* 0x000fe200078e0018 */
[----:B--2---:R-:W-:Y:S02]  /*17e0*/  DMUL R18, R16, R4 ;  /* 0x0000000410127228 */ /* 0x004fe40000000000 */
[----:B------:R-:W-:-:S08]  /*17f0*/  DADD R4, -R4, 1 ;  /* 0x3ff0000004047429 */ /* 0x000fd00000000100 */
[----:B------:R-:W-:Y:S01]  /*1800*/  DMUL R18, R18, R4 ;  /* 0x0000000412127228 */ /* 0x000fe20000000000 */
[----:B---3--:R-:W-:Y:S02]  /*1810*/  IMAD.U32 R4, RZ, RZ, UR4 ;  /* 0x00000004ff047e24 */ /* 0x008fe4000f8e00ff */
[----:B------:R-:W-:-:S04]  /*1820*/  IMAD.U32 R5, RZ, RZ, UR5 ;  /* 0x00000005ff057e24 */ /* 0x000fc8000f8e00ff */
[----:B------:R0:W-:Y:S04]  /*1830*/  STL.128 [R1], R16 ;  /* 0x0000001001007387 */ /* 0x0001e80000100c00 */
[----:B-1----:R0:W-:Y:S02]  /*1840*/  STG.E.64 desc[UR36][R22.64+0x2000], R18 ;  /* 0x0020001216007986 */ /* 0x0021e4000c101b24 */
[----:B------:R-:W-:-:S07]  /*1850*/  LEPC R20, `(.L_x_5) ;  /* 0x000000001014794e */ /* 0x000fce0000000000 */
[----:B0-----:R-:W-:Y:S05]  /*1860*/  CALL.ABS.NOINC R8 ;  /* 0x0000000008007343 */ /* 0x001fea0003c00000 */
.L_x_5:
[----:B------:R-:W2:Y:S01]  /*1870*/  LDG.E.64 R4, desc[UR36][R22.64+0x2000] ;  /* 0x0020002416047981 */ /* 0x000ea2000c1e1b00 */
[----:B------:R0:W1:Y:S01]  /*1880*/  LDC.64 R8, c[0x4][R2] ;  /* 0x0100000002087b82 */ /* 0x0000620000000a00 */
[----:B------:R-:W3:Y:S01]  /*1890*/  LDCU.64 UR4, c[0x4][0x8] ;  /* 0x01000100ff0477ac */ /* 0x000ee20008000a00 */
[----:B------:R-:W-:Y:S02]  /*18a0*/  IMAD.MOV.U32 R6, RZ, RZ, R25 ;  /* 0x000000ffff067224 */ /* 0x000fe400078e0019 */
[----:B------:R-:W-:Y:S01]  /*18b0*/  IMAD.MOV.U32 R7, RZ, RZ, R24 ;  /* 0x000000ffff077224 */ /* 0x000fe200078e0018 */
[----:B--2---:R-:W-:Y:S02]  /*18c0*/  DMUL R18, R16, R4 ;  /* 0x0000000410127228 */ /* 0x004fe40000000000 */
[----:B------:R-:W-:-:S08]  /*18d0*/  DADD R4, -R4, 1 ;  /* 0x3ff0000004047429 */ /* 0x000fd00000000100 */
[----:B------:R-:W-:Y:S01]  /*18e0*/  DMUL R18, R18, R4 ;  /* 0x0000000412127228 */ /* 0x000fe20000000000 */
[----:B---3--:R-:W-:Y:S01]  /*18f0*/  IMAD.U32 R4, RZ, RZ, UR4 ;  /* 0x00000004ff047e24 */ /* 0x008fe2000f8e00ff */
[----:B------:R-:W-:-:S05]  /*1900*/  MOV R5, UR5 ;  /* 0x0000000500057c02 */ /* 0x000fca0008000f00 */
[----:B------:R0:W-:Y:S04]  /*1910*/  STL.128 [R1], R16 ;  /* 0x0000001001007387 */ /* 0x0001e80000100c00 */
[----:B-1----:R0:W-:Y:S02]  /*1920*/  STG.E.64 desc[UR36][R22.64+0x4000], R18 ;  /* 0x0040001216007986 */ /* 0x0021e4000c101b24 */
[----:B------:R-:W-:-:S07]  /*1930*/  LEPC R20, `(.L_x_6) ;  /* 0x000000001014794e */ /* 0x000fce0000000000 */
[----:B0-----:R-:W-:Y:S05]  /*1940*/  CALL.ABS.NOINC R8 ;  /* 0x0000000008007343 */ /* 0x001fea0003c00000 */
.L_x_6:
[----:B------:R-:W2:Y:S01]  /*1950*/  LDG.E.64 R4, desc[UR36][R22.64+0x4000] ;  /* 0x0040002416047981 */ /* 0x000ea2000c1e1b00 */
[----:B------:R-:W0:Y:S01]  /*1960*/  LDC.64 R2, c[0x4][R2] ;  /* 0x0100000002027b82 */ /* 0x000e220000000a00 */
[----:B------:R-:W1:Y:S01]  /*1970*/  LDCU.64 UR4, c[0x4][0x8] ;  /* 0x01000100ff0477ac */ /* 0x000e620008000a00 */
[----:B------:R-:W-:Y:S01]  /*1980*/  IMAD.MOV.U32 R6, RZ, RZ, R25 ;  /* 0x000000ffff067224 */ /* 0x000fe200078e0019 */
[----:B------:R-:W-:Y:S01]  /*1990*/  MOV R7, R24 ;  /* 0x0000001800077202 */ /* 0x000fe20000000f00 */
[----:B--2---:R-:W-:Y:S02]  /*19a0*/  DMUL R18, R16, R4 ;  /* 0x0000000410127228 */ /* 0x004fe40000000000 */
[----:B------:R-:W-:-:S08]  /*19b0*/  DADD R4, -R4, 1 ;  /* 0x3ff0000004047429 */ /* 0x000fd00000000100 */
[----:B------:R-:W-:Y:S01]  /*19c0*/  DMUL R18, R18, R4 ;  /* 0x0000000412127228 */ /* 0x000fe20000000000 */
[----:B-1----:R-:W-:Y:S01]  /*19d0*/  MOV R4, UR4 ;  /* 0x0000000400047c02 */ /* 0x002fe20008000f00 */
[----:B------:R-:W-:-:S05]  /*19e0*/  IMAD.U32 R5, RZ, RZ, UR5 ;  /* 0x00000005ff057e24 */ /* 0x000fca000f8e00ff */
[----:B------:R1:W-:Y:S04]  /*19f0*/  STL.128 [R1], R16 ;  /* 0x0000001001007387 */ /* 0x0003e80000100c00 */
[----:B0-----:R1:W-:Y:S02]  /*1a00*/  STG.E.64 desc[UR36][R22.64+0x6000], R18 ;  /* 0x0060001216007986 */ /* 0x0013e4000c101b24 */
[----:B------:R-:W-:-:S07]  /*1a10*/  LEPC R20, `(.L_x_7) ;  /* 0x000000001014794e */ /* 0x000fce0000000000 */
[----:B-1----:R-:W-:Y:S05]  /*1a20*/  CALL.ABS.NOINC R2 ;  /* 0x0000000002007343 */ /* 0x002fea0003c00000 */
.L_x_7:
[----:B------:R-:W2:Y:S01]  /*1a30*/  LDG.E.64 R2, desc[UR36][R22.64+0x6000] ;  /* 0x0060002416027981 */ /* 0x000ea2000c1e1b00 */
[----:B------:R-:W-:Y:S01]  /*1a40*/  VIADD R26, R26, 0x4 ;  /* 0x000000041a1a7836 */ /* 0x000fe20000000000 */
[----:B------:R-:W-:-:S04]  /*1a50*/  IADD3 R0, P1, PT, R22, 0x8000, RZ ;  /* 0x0000800016007810 */ /* 0x000fc80007f3e0ff */
[----:B------:R-:W-:Y:S02]  /*1a60*/  ISETP.NE.AND P0, PT, R26, 0x1f4, PT ;  /* 0x000001f41a00780c */ /* 0x000fe40003f05270 */
[----:B------:R-:W-:Y:S01]  /*1a70*/  IADD3.X R11, PT, PT, RZ, R23, RZ, P1, !PT ;  /* 0x00000017ff0b7210 */ /* 0x000fe20000ffe4ff */
[----:B--2---:R-:W-:Y:S02]  /*1a80*/  DMUL R18, R16, R2 ;  /* 0x0000000210127228 */ /* 0x004fe40000000000 */
[----:B------:R-:W-:-:S08]  /*1a90*/  DADD R2, -R2, 1 ;  /* 0x3ff0000002027429 */ /* 0x000fd00000000100 */
[----:B------:R-:W-:-:S07]  /*1aa0*/  DMUL R18, R18, R2 ;  /* 0x0000000212127228 */ /* 0x000fce0000000000 */
[----:B------:R0:W-:Y:S01]  /*1ab0*/  STG.E.64 desc[UR36][R22.64+0x8000], R18 ;  /* 0x0080001216007986 */ /* 0x0001e2000c101b24 */
[----:B------:R-:W-:Y:S05]  /*1ac0*/  @P0 BRA `(.L_x_8) ;  /* 0xfffffffc00000947 */ /* 0x000fea000383ffff */
[----:B------:R-:W-:Y:S05]  /*1ad0*/  EXIT ;  /* 0x000000000000794d */ /* 0x000fea0003800000 */
.L_x_9:
[----:B------:R-:W-:-:S00]  /*1ae0*/  BRA `(.L_x_9) ;  /* 0xfffffffc00fc7947 */ /* 0x000fc0000383ffff */
[----:B------:R-:W-:-:S00]  /*1af0*/  NOP ;  /* 0x0000000000007918 */ /* 0x000fc00000000000 */
        /* <DEDUP_REMOVED lines=8> */
.L_x_11:


//--------------------- .text._Z4initPd           --------------------------
	.section	.text._Z4initPd,"ax",@progbits
	.align	128
        .global         _Z4initPd
        .type           _Z4initPd,@function
        .size           _Z4initPd,(.L_x_12 - _Z4initPd)
        .other          _Z4initPd,@"STO_CUDA_ENTRY STV_DEFAULT"
_Z4initPd:
.text._Z4initPd:
[----:B------:R-:W-:Y:S01]  /*0000*/  LDC R1, c[0x0][0x37c] ;  /* 0x0000df00ff017b82 */ /* 0x000fe20000000800 */
[----:B------:R-:W-:Y:S05]  /*0010*/  EXIT ;  /* 0x000000000000794d */ /* 0x000fea0003800000 */
.L_x_10:
        /* <DEDUP_REMOVED lines=14> */
.L_x_12:


//--------------------- .nv.global.init           --------------------------
	.section	.nv.global.init,"aw",@progbits
.nv.global.init:
	.type		$str,@object
	.size		$str,(.L_0 - $str)
$str:
        /*0000*/ 	.byte	0x25, 0x31, 0x2e, 0x38, 0x6c, 0x66, 0x20, 0x25, 0x31, 0x2e, 0x38, 0x6c, 0x66, 0x0a, 0x00
.L_0:


//--------------------- .nv.shared.reserved.0     --------------------------
	.section	.nv.shared.reserved.0,"aw",@nobits
	.weak		__nv_reservedSMEM_offset_0_alias
	.size		__nv_reservedSMEM_offset_0_alias, 0, 64
	.other		__nv_reservedSMEM_offset_0_alias,@"STO_CUDA_RESERVED_SHARED STV_DEFAULT"
__nv_reservedSMEM_offset_0_alias:
	.zero		0
	.zero		64


//--------------------- .nv.constant0._Z8logisticPd --------------------------
	.section	.nv.constant0._Z8logisticPd,"a",@progbits
	.sectionflags	@""
	.align	4
.nv.constant0._Z8logisticPd:
	.zero		904


//--------------------- .nv.constant0._Z4initPd   --------------------------
	.section	.nv.constant0._Z4initPd,"a",@progbits
	.sectionflags	@""
	.align	4
.nv.constant0._Z4initPd:
	.zero		904


//--------------------- SYMBOLS --------------------------

	.type		.nv.reservedSmem.offset0,@object
	.size		.nv.reservedSmem.offset0,0x4
	.type		vprintf,@function
